//
// Generated by NVIDIA NVVM Compiler
//
// Compiler Build ID: CL-36424714
// Cuda compilation tools, release 13.0, V13.0.88
// Based on NVVM 20.0.0
//

.version 9.0
.target sm_100
.address_size 64

	// .globl	_Z11hello_worldv
.extern .func  (.param .b32 func_retval0) vprintf
(
	.param .b64 vprintf_param_0,
	.param .b64 vprintf_param_1
)
;
.global .align 1 .b8 $str[42] = {104, 101, 108, 108, 111, 32, 119, 111, 114, 108, 100, 32, 102, 114, 111, 109, 32, 98, 108, 111, 99, 107, 58, 37, 100, 32, 97, 110, 100, 32, 116, 104, 114, 101, 97, 100, 58, 37, 100, 46, 10};

.visible .entry _Z11hello_worldv()
{
	.local .align 8 .b8 	__local_depot0[8];
	.reg .b64 	%SP;
	.reg .b64 	%SPL;
	.reg .b32 	%r<5>;
	.reg .b64 	%rd<5>;

	mov.u64 	%SPL, __local_depot0;
	cvta.local.u64 	%SP, %SPL;
	add.u64 	%rd1, %SP, 0;
	add.u64 	%rd2, %SPL, 0;
	mov.u32 	%r1, %ctaid.x;
	mov.u32 	%r2, %tid.x;
	st.local.v2.u32 	[%rd2], {%r1, %r2};
	mov.u64 	%rd3, $str;
	cvta.global.u64 	%rd4, %rd3;
	{ // callseq 0, 0
	.param .b64 param0;
	st.param.b64 	[param0], %rd4;
	.param .b64 param1;
	st.param.b64 	[param1], %rd1;
	.param .b32 retval0;
	call.uni (retval0), 
	vprintf, 
	(
	param0, 
	param1
	);
	ld.param.b32 	%r3, [retval0];
	} // callseq 0
	ret;

}


// ===== COMPILED SASS (sm_100) =====

	.target	sm_100

	.elftype	@"ET_EXEC"


//--------------------- .note.nv.tkinfo           --------------------------
	.section	.note.nv.tkinfo,"",@"SHT_NOTE"
	.sectionflags	@"SHF_NOTE_NV_TKINFO"
	.tkinfo
        /*0018*/ 	.word	0x00000002
        /*0030*/ 	.string	""
        /*0030*/ 	.string	"ptxas"
        /*0030*/ 	.string	"Cuda compilation tools, release 13.0, V13.0.88"
        /*0030*/ 	.string	"Build cuda_13.0.r13.0/compiler.36424714_0"
        /*0030*/ 	.string	"-arch sm_100 -m 64 "



//--------------------- .note.nv.cuinfo           --------------------------
	.section	.note.nv.cuinfo,"",@"SHT_NOTE"
	.sectionflags	@"SHF_NOTE_NV_CUINFO"
        /*0018*/ 	.short	0x0002
        /*001a*/ 	.short	0x0064
        /*001c*/ 	.short	0x0082
	.zero		2


//--------------------- .nv.info                  --------------------------
	.section	.nv.info,"",@"SHT_CUDA_INFO"
	.align	4


	//----- nvinfo : EIATTR_REGCOUNT
	.align		4
        /*0000*/ 	.byte	0x04, 0x2f
        /*0002*/ 	.short	(.L_2 - .L_1)
	.align		4
.L_1:
        /*0004*/ 	.word	index@(_Z11hello_worldv)
        /*0008*/ 	.word	0x00000018


	//----- nvinfo : EIATTR_FRAME_SIZE
	.align		4
.L_2:
        /*000c*/ 	.byte	0x04, 0x11
        /*000e*/ 	.short	(.L_4 - .L_3)
	.align		4
.L_3:
        /*0010*/ 	.word	index@(_Z11hello_worldv)
        /*0014*/ 	.word	0x00000008


	//----- nvinfo : EIATTR_MIN_STACK_SIZE
	.align		4
.L_4:
        /*0018*/ 	.byte	0x04, 0x12
        /*001a*/ 	.short	(.L_6 - .L_5)
	.align		4
.L_5:
        /*001c*/ 	.word	index@(_Z11hello_worldv)
        /*0020*/ 	.word	0x00000008
.L_6:


//--------------------- .nv.compat                --------------------------
	.section	.nv.compat,"",@"SHT_CUDA_COMPAT_INFO"
	.align	4
        /*0000*/ 	.byte	0x02, 0x09, 0x00, 0x00, 0x02, 0x02, 0x01, 0x00, 0x02, 0x05, 0x05, 0x00, 0x03, 0x07, 0x01, 0x01
        /*0010*/ 	.byte	0x02, 0x03, 0x00, 0x00, 0x02, 0x06, 0x01, 0x00, 0x04, 0x0b, 0x08, 0x00, 0x09, 0x00, 0x00, 0x00
        /*0020*/ 	.byte	0x00, 0x00, 0x00, 0x00


//--------------------- .nv.info._Z11hello_worldv --------------------------
	.section	.nv.info._Z11hello_worldv,"",@"SHT_CUDA_INFO"
	.sectionflags	@""
	.align	4


	//----- nvinfo : EIATTR_CUDA_API_VERSION
	.align		4
        /*0000*/ 	.byte	0x04, 0x37
        /*0002*/ 	.short	(.L_8 - .L_7)
.L_7:
        /*0004*/ 	.word	0x00000082


	//----- nvinfo : EIATTR_SPARSE_MMA_MASK
	.align		4
.L_8:
        /*0008*/ 	.byte	0x03, 0x50
        /*000a*/ 	.short	0x0000


	//----- nvinfo : EIATTR_MAXREG_COUNT
	.align		4
        /*000c*/ 	.byte	0x03, 0x1b
        /*000e*/ 	.short	0x00ff


	//----- nvinfo : EIATTR_EXTERNS
	.align		4
        /*0010*/ 	.byte	0x04, 0x0f
        /*0012*/ 	.short	(.L_10 - .L_9)


	//   ....[0]....
	.align		4
.L_9:
        /*0014*/ 	.word	index@(vprintf)


	//----- nvinfo : EIATTR_MERCURY_ISA_VERSION
	.align		4
.L_10:
        /*0018*/ 	.byte	0x03, 0x5f
        /*001a*/ 	.short	0x0101


	//----- nvinfo : EIATTR_VRC_CTA_INIT_COUNT
	.align		4
        /*001c*/ 	.byte	0x02, 0x4a
	.zero		1
	.zero		1


	//----- nvinfo : EIATTR_SYSCALL_OFFSETS
	.align		4
        /*0020*/ 	.byte	0x04, 0x46
        /*0022*/ 	.short	(.L_12 - .L_11)


	//   ....[0]....
.L_11:
        /*0024*/ 	.word	0x000000f0


	//----- nvinfo : EIATTR_EXIT_INSTR_OFFSETS
	.align		4
.L_12:
        /*0028*/ 	.byte	0x04, 0x1c
        /*002a*/ 	.short	(.L_14 - .L_13)


	//   ....[0]....
.L_13:
        /*002c*/ 	.word	0x00000100


	//----- nvinfo : EIATTR_SW_WAR
	.align		4
.L_14:
        /*0030*/ 	.byte	0x04, 0x36
        /*0032*/ 	.short	(.L_16 - .L_15)
.L_15:
        /*0034*/ 	.word	0x00000008
.L_16:


//--------------------- .nv.callgraph             --------------------------
	.section	.nv.callgraph,"",@"SHT_CUDA_CALLGRAPH"
	.align	4
	.sectionentsize	8
	.align		4
        /*0000*/ 	.word	0x00000000
	.align		4
        /*0004*/ 	.word	0xffffffff
	.align		4
        /*0008*/ 	.word	index@(_Z11hello_worldv)
	.align		4
        /*000c*/ 	.word	index@(vprintf)
	.align		4
        /*0010*/ 	.word	0x00000000
	.align		4
        /*0014*/ 	.word	0xfffffffe
	.align		4
        /*0018*/ 	.word	0x00000000
	.align		4
        /*001c*/ 	.word	0xfffffffd
	.align		4
        /*0020*/ 	.word	0x00000000
	.align		4
        /*0024*/ 	.word	0xfffffffc


//--------------------- .nv.constant4             --------------------------
	.section	.nv.constant4,"a",@progbits
	.align	8
	.align		8
.nv.constant4:
        /*0000*/ 	.dword	vprintf
	.align		8
        /*0008*/ 	.dword	$str


//--------------------- .text._Z11hello_worldv    --------------------------
	.section	.text._Z11hello_worldv,"ax",@progbits
	.align	128
        .global         _Z11hello_worldv
        .type           _Z11hello_worldv,@function
        .size           _Z11hello_worldv,(.L_x_2 - _Z11hello_worldv)
        .other          _Z11hello_worldv,@"STO_CUDA_ENTRY STV_DEFAULT"
_Z11hello_worldv:
.text._Z11hello_worldv:
[----:B------:R-:W0:Y:S01]  /*0000*/  LDC R1, c[0x0][0x37c] ;  /* 0x0000df00ff017b82 */ /* 0x000e220000000800 */
[----:B------:R-:W1:Y:S01]  /*0010*/  S2R R8, SR_CTAID.X ;  /* 0x0000000000087919 */ /* 0x000e620000002500 */
[----:B0-----:R-:W-:Y:S01]  /*0020*/  VIADD R1, R1, 0xfffffff8 ;  /* 0xfffffff801017836 */ /* 0x001fe20000000000 */
[----:B------:R-:W-:Y:S01]  /*0030*/  MOV R0, 0x0 ;  /* 0x0000000000007802 */ /* 0x000fe20000000f00 */
[----:B------:R-:W0:Y:S01]  /*0040*/  LDCU UR4, c[0x0][0x2f8] ;  /* 0x00005f00ff0477ac */ /* 0x000e220008000800 */
[----:B------:R-:W1:Y:S03]  /*0050*/  S2R R9, SR_TID.X ;  /* 0x0000000000097919 */ /* 0x000e660000002100 */
[----:B------:R2:W3:Y:S01]  /*0060*/  LDC.64 R2, c[0x4][R0] ;  /* 0x0100000000027b82 */ /* 0x0004e20000000a00 */
[----:B------:R-:W4:Y:S01]  /*0070*/  LDCU.64 UR6, c[0x4][0x8] ;  /* 0x01000100ff0677ac */ /* 0x000f220008000a00 */
[----:B------:R-:W5:Y:S01]  /*0080*/  LDCU UR5, c[0x0][0x2fc] ;  /* 0x00005f80ff0577ac */ /* 0x000f620008000800 */
[----:B0-----:R-:W-:Y:S01]  /*0090*/  IADD3 R6, P0, PT, R1, UR4, RZ ;  /* 0x0000000401067c10 */ /* 0x001fe2000ff1e0ff */
[----:B----4-:R-:W-:Y:S01]  /*00a0*/  IMAD.U32 R4, RZ, RZ, UR6 ;  /* 0x00000006ff047e24 */ /* 0x010fe2000f8e00ff */
[----:B------:R-:W-:-:S03]  /*00b0*/  MOV R5, UR7 ;  /* 0x0000000700057c02 */ /* 0x000fc60008000f00 */
[----:B-----5:R-:W-:Y:S01]  /*00c0*/  IMAD.X R7, RZ, RZ, UR5, P0 ;  /* 0x00000005ff077e24 */ /* 0x020fe200080e06ff */
[----:B-1----:R2:W-:Y:S07]  /*00d0*/  STL.64 [R1], R8 ;  /* 0x0000000801007387 */ /* 0x0025ee0000100a00 */
[----:B------:R-:W-:-:S07]  /*00e0*/  LEPC R20, `(.L_x_0) ;  /* 0x000000001014794e */ /* 0x000fce0000000000 */
[----:B--23--:R-:W-:Y:S05]  /*00f0*/  CALL.ABS.NOINC R2 ;  /* 0x0000000002007343 */ /* 0x00cfea0003c00000 */
.L_x_0:
[----:B------:R-:W-:Y:S05]  /*0100*/  EXIT ;  /* 0x000000000000794d */ /* 0x000fea0003800000 */
.L_x_1:
[----:B------:R-:W-:-:S00]  /*0110*/  BRA `(.L_x_1) ;  /* 0xfffffffc00fc7947 */ /* 0x000fc0000383ffff */
[----:B------:R-:W-:-:S00]  /*0120*/  NOP ;  /* 0x0000000000007918 */ /* 0x000fc00000000000 */
        /* <DEDUP_REMOVED lines=13> */
.L_x_2:


//--------------------- .nv.global.init           --------------------------
	.section	.nv.global.init,"aw",@progbits
.nv.global.init:
	.type		$str,@object
	.size		$str,(.L_0 - $str)
$str:
        /*0000*/ 	.byte	0x68, 0x65, 0x6c, 0x6c, 0x6f, 0x20, 0x77, 0x6f, 0x72, 0x6c, 0x64, 0x20, 0x66, 0x72, 0x6f, 0x6d
        /*0010*/ 	.byte	0x20, 0x62, 0x6c, 0x6f, 0x63, 0x6b, 0x3a, 0x25, 0x64, 0x20, 0x61, 0x6e, 0x64, 0x20, 0x74, 0x68
        /*0020*/ 	.byte	0x72, 0x65, 0x61, 0x64, 0x3a, 0x25, 0x64, 0x2e, 0x0a, 0x00
.L_0:


//--------------------- .nv.shared.reserved.0     --------------------------
	.section	.nv.shared.reserved.0,"aw",@nobits
	.weak		__nv_reservedSMEM_offset_0_alias
	.size		__nv_reservedSMEM_offset_0_alias, 0, 64
	.other		__nv_reservedSMEM_offset_0_alias,@"STO_CUDA_RESERVED_SHARED STV_DEFAULT"
__nv_reservedSMEM_offset_0_alias:
	.zero		0
	.zero		64


//--------------------- .nv.constant0._Z11hello_worldv --------------------------
	.section	.nv.constant0._Z11hello_worldv,"a",@progbits
	.sectionflags	@""
	.align	4
.nv.constant0._Z11hello_worldv:
	.zero		896


//--------------------- SYMBOLS --------------------------

	.type		.nv.reservedSmem.offset0,@object
	.size		.nv.reservedSmem.offset0,0x4
	.type		vprintf,@function
